//
// Generated by NVIDIA NVVM Compiler
//
// Compiler Build ID: CL-36424714
// Cuda compilation tools, release 13.0, V13.0.88
// Based on NVVM 20.0.0
//

.version 9.0
.target sm_100
.address_size 64

	// .globl	_Z7computePiS_S_S_S_ii
// _ZZ7computePiS_S_S_S_iiE4done has been demoted
// _ZZ7computePiS_S_S_S_iiE10curr_depth has been demoted

.visible .entry _Z7computePiS_S_S_S_ii(
	.param .u64 .ptr .align 1 _Z7computePiS_S_S_S_ii_param_0,
	.param .u64 .ptr .align 1 _Z7computePiS_S_S_S_ii_param_1,
	.param .u64 .ptr .align 1 _Z7computePiS_S_S_S_ii_param_2,
	.param .u64 .ptr .align 1 _Z7computePiS_S_S_S_ii_param_3,
	.param .u64 .ptr .align 1 _Z7computePiS_S_S_S_ii_param_4,
	.param .u32 _Z7computePiS_S_S_S_ii_param_5,
	.param .u32 _Z7computePiS_S_S_S_ii_param_6
)
{
	.reg .pred 	%p<22>;
	.reg .b32 	%r<67>;
	.reg .b64 	%rd<25>;
	// demoted variable
	.shared .align 4 .u32 _ZZ7computePiS_S_S_S_iiE4done;
	// demoted variable
	.shared .align 4 .u32 _ZZ7computePiS_S_S_S_iiE10curr_depth;
	ld.param.u64 	%rd6, [_Z7computePiS_S_S_S_ii_param_0];
	ld.param.u64 	%rd7, [_Z7computePiS_S_S_S_ii_param_2];
	ld.param.u64 	%rd9, [_Z7computePiS_S_S_S_ii_param_3];
	ld.param.u64 	%rd8, [_Z7computePiS_S_S_S_ii_param_4];
	ld.param.u32 	%r31, [_Z7computePiS_S_S_S_ii_param_5];
	cvta.to.global.u64 	%rd1, %rd9;
	mov.u32 	%r1, %tid.x;
	setp.ge.s32 	%p1, %r1, %r31;
	@%p1 bra 	$L__BB0_13;
	not.b32 	%r32, %r1;
	add.s32 	%r33, %r31, %r32;
	shr.u32 	%r34, %r33, 10;
	add.s32 	%r2, %r34, 1;
	and.b32  	%r3, %r2, 15;
	setp.lt.u32 	%p2, %r33, 15360;
	mov.u32 	%r58, %r1;
	@%p2 bra 	$L__BB0_4;
	and.b32  	%r4, %r2, 8388592;
	mov.b32 	%r57, 0;
	mov.u32 	%r58, %r1;
$L__BB0_3:
	.pragma "nounroll";
	mul.wide.u32 	%rd10, %r58, 4;
	add.s64 	%rd11, %rd1, %rd10;
	mov.b32 	%r36, 100000000;
	st.global.u32 	[%rd11], %r36;
	st.global.u32 	[%rd11+4096], %r36;
	st.global.u32 	[%rd11+8192], %r36;
	st.global.u32 	[%rd11+12288], %r36;
	st.global.u32 	[%rd11+16384], %r36;
	st.global.u32 	[%rd11+20480], %r36;
	st.global.u32 	[%rd11+24576], %r36;
	st.global.u32 	[%rd11+28672], %r36;
	st.global.u32 	[%rd11+32768], %r36;
	st.global.u32 	[%rd11+36864], %r36;
	st.global.u32 	[%rd11+40960], %r36;
	st.global.u32 	[%rd11+45056], %r36;
	st.global.u32 	[%rd11+49152], %r36;
	st.global.u32 	[%rd11+53248], %r36;
	st.global.u32 	[%rd11+57344], %r36;
	st.global.u32 	[%rd11+61440], %r36;
	add.s32 	%r58, %r58, 16384;
	add.s32 	%r57, %r57, 16;
	setp.ne.s32 	%p3, %r57, %r4;
	@%p3 bra 	$L__BB0_3;
$L__BB0_4:
	setp.eq.s32 	%p4, %r3, 0;
	@%p4 bra 	$L__BB0_13;
	and.b32  	%r10, %r2, 7;
	setp.lt.u32 	%p5, %r3, 8;
	@%p5 bra 	$L__BB0_7;
	mul.wide.u32 	%rd12, %r58, 4;
	add.s64 	%rd13, %rd1, %rd12;
	mov.b32 	%r37, 100000000;
	st.global.u32 	[%rd13], %r37;
	st.global.u32 	[%rd13+4096], %r37;
	st.global.u32 	[%rd13+8192], %r37;
	st.global.u32 	[%rd13+12288], %r37;
	st.global.u32 	[%rd13+16384], %r37;
	st.global.u32 	[%rd13+20480], %r37;
	st.global.u32 	[%rd13+24576], %r37;
	st.global.u32 	[%rd13+28672], %r37;
	add.s32 	%r58, %r58, 8192;
$L__BB0_7:
	setp.eq.s32 	%p6, %r10, 0;
	@%p6 bra 	$L__BB0_13;
	and.b32  	%r13, %r2, 3;
	setp.lt.u32 	%p7, %r10, 4;
	@%p7 bra 	$L__BB0_10;
	mul.wide.u32 	%rd14, %r58, 4;
	add.s64 	%rd15, %rd1, %rd14;
	mov.b32 	%r38, 100000000;
	st.global.u32 	[%rd15], %r38;
	st.global.u32 	[%rd15+4096], %r38;
	st.global.u32 	[%rd15+8192], %r38;
	st.global.u32 	[%rd15+12288], %r38;
	add.s32 	%r58, %r58, 4096;
$L__BB0_10:
	setp.eq.s32 	%p8, %r13, 0;
	@%p8 bra 	$L__BB0_13;
	mov.b32 	%r62, 0;
$L__BB0_12:
	.pragma "nounroll";
	mul.wide.u32 	%rd16, %r58, 4;
	add.s64 	%rd17, %rd1, %rd16;
	mov.b32 	%r40, 100000000;
	st.global.u32 	[%rd17], %r40;
	add.s32 	%r58, %r58, 1024;
	add.s32 	%r62, %r62, 1;
	setp.ne.s32 	%p9, %r62, %r13;
	@%p9 bra 	$L__BB0_12;
$L__BB0_13:
	setp.ne.s32 	%p10, %r1, 0;
	@%p10 bra 	$L__BB0_15;
	mov.b32 	%r41, 0;
	st.global.u32 	[%rd1], %r41;
	st.shared.u32 	[_ZZ7computePiS_S_S_S_iiE10curr_depth], %r41;
	st.shared.u32 	[_ZZ7computePiS_S_S_S_iiE4done], %r41;
$L__BB0_15:
	bar.sync 	0;
	ld.shared.u32 	%r42, [_ZZ7computePiS_S_S_S_iiE4done];
	setp.ne.s32 	%p11, %r42, 0;
	@%p11 bra 	$L__BB0_30;
	cvta.to.global.u64 	%rd2, %rd6;
	cvta.to.global.u64 	%rd3, %rd7;
$L__BB0_17:
	setp.ne.s32 	%p12, %r1, 0;
	@%p12 bra 	$L__BB0_19;
	mov.b32 	%r43, 1;
	st.shared.u32 	[_ZZ7computePiS_S_S_S_iiE4done], %r43;
$L__BB0_19:
	setp.ge.s32 	%p13, %r1, %r31;
	bar.sync 	0;
	@%p13 bra 	$L__BB0_27;
	ld.shared.u32 	%r20, [_ZZ7computePiS_S_S_S_iiE10curr_depth];
	add.s32 	%r21, %r20, 1;
	mov.u32 	%r63, %r1;
$L__BB0_21:
	mul.wide.u32 	%rd18, %r63, 4;
	add.s64 	%rd19, %rd1, %rd18;
	ld.global.u32 	%r44, [%rd19];
	setp.ne.s32 	%p14, %r44, %r20;
	@%p14 bra 	$L__BB0_26;
	mov.b32 	%r45, 0;
	st.shared.u32 	[_ZZ7computePiS_S_S_S_iiE4done], %r45;
	add.s64 	%rd4, %rd2, %rd18;
	ld.global.u32 	%r65, [%rd4];
	ld.global.u32 	%r66, [%rd4+4];
	setp.ge.s32 	%p15, %r65, %r66;
	@%p15 bra 	$L__BB0_26;
$L__BB0_23:
	mul.wide.s32 	%rd21, %r65, 4;
	add.s64 	%rd22, %rd3, %rd21;
	ld.global.u32 	%r46, [%rd22];
	mul.wide.s32 	%rd23, %r46, 4;
	add.s64 	%rd5, %rd1, %rd23;
	ld.global.u32 	%r47, [%rd5];
	setp.le.s32 	%p16, %r47, %r21;
	@%p16 bra 	$L__BB0_25;
	st.global.u32 	[%rd5], %r21;
	ld.global.u32 	%r66, [%rd4+4];
$L__BB0_25:
	add.s32 	%r65, %r65, 1;
	setp.lt.s32 	%p17, %r65, %r66;
	@%p17 bra 	$L__BB0_23;
$L__BB0_26:
	add.s32 	%r63, %r63, 1024;
	setp.lt.s32 	%p18, %r63, %r31;
	@%p18 bra 	$L__BB0_21;
$L__BB0_27:
	ld.shared.u32 	%r48, [_ZZ7computePiS_S_S_S_iiE4done];
	or.b32  	%r50, %r1, %r48;
	setp.ne.s32 	%p19, %r50, 0;
	@%p19 bra 	$L__BB0_29;
	ld.shared.u32 	%r51, [_ZZ7computePiS_S_S_S_iiE10curr_depth];
	add.s32 	%r52, %r51, 1;
	st.shared.u32 	[_ZZ7computePiS_S_S_S_iiE10curr_depth], %r52;
$L__BB0_29:
	bar.sync 	0;
	ld.shared.u32 	%r53, [_ZZ7computePiS_S_S_S_iiE4done];
	setp.eq.s32 	%p20, %r53, 0;
	@%p20 bra 	$L__BB0_17;
$L__BB0_30:
	setp.ne.s32 	%p21, %r1, 0;
	@%p21 bra 	$L__BB0_32;
	ld.shared.u32 	%r54, [_ZZ7computePiS_S_S_S_iiE10curr_depth];
	add.s32 	%r55, %r54, -1;
	cvta.to.global.u64 	%rd24, %rd8;
	st.global.u32 	[%rd24], %r55;
$L__BB0_32:
	ret;

}


// ===== COMPILED SASS (sm_100) =====

	.target	sm_100

	.elftype	@"ET_EXEC"


//--------------------- .note.nv.tkinfo           --------------------------
	.section	.note.nv.tkinfo,"",@"SHT_NOTE"
	.sectionflags	@"SHF_NOTE_NV_TKINFO"
	.tkinfo
        /*0018*/ 	.word	0x00000002
        /*0030*/ 	.string	""
        /*0030*/ 	.string	"ptxas"
        /*0030*/ 	.string	"Cuda compilation tools, release 13.0, V13.0.88"
        /*0030*/ 	.string	"Build cuda_13.0.r13.0/compiler.36424714_0"
        /*0030*/ 	.string	"-arch sm_100 -m 64 "



//--------------------- .note.nv.cuinfo           --------------------------
	.section	.note.nv.cuinfo,"",@"SHT_NOTE"
	.sectionflags	@"SHF_NOTE_NV_CUINFO"
        /*0018*/ 	.short	0x0002
        /*001a*/ 	.short	0x0064
        /*001c*/ 	.short	0x0082
	.zero		2


//--------------------- .nv.info                  --------------------------
	.section	.nv.info,"",@"SHT_CUDA_INFO"
	.align	4


	//----- nvinfo : EIATTR_REGCOUNT
	.align		4
        /*0000*/ 	.byte	0x04, 0x2f
        /*0002*/ 	.short	(.L_1 - .L_0)
	.align		4
.L_0:
        /*0004*/ 	.word	index@(_Z7computePiS_S_S_S_ii)
        /*0008*/ 	.word	0x00000016


	//----- nvinfo : EIATTR_FRAME_SIZE
	.align		4
.L_1:
        /*000c*/ 	.byte	0x04, 0x11
        /*000e*/ 	.short	(.L_3 - .L_2)
	.align		4
.L_2:
        /*0010*/ 	.word	index@(_Z7computePiS_S_S_S_ii)
        /*0014*/ 	.word	0x00000000


	//----- nvinfo : EIATTR_MIN_STACK_SIZE
	.align		4
.L_3:
        /*0018*/ 	.byte	0x04, 0x12
        /*001a*/ 	.short	(.L_5 - .L_4)
	.align		4
.L_4:
        /*001c*/ 	.word	index@(_Z7computePiS_S_S_S_ii)
        /*0020*/ 	.word	0x00000000
.L_5:


//--------------------- .nv.compat                --------------------------
	.section	.nv.compat,"",@"SHT_CUDA_COMPAT_INFO"
	.align	4
        /*0000*/ 	.byte	0x02, 0x09, 0x00, 0x00, 0x02, 0x02, 0x01, 0x00, 0x02, 0x05, 0x05, 0x00, 0x03, 0x07, 0x01, 0x01
        /*0010*/ 	.byte	0x02, 0x03, 0x00, 0x00, 0x02, 0x06, 0x01, 0x00, 0x04, 0x0b, 0x08, 0x00, 0x09, 0x00, 0x00, 0x00
        /*0020*/ 	.byte	0x00, 0x00, 0x00, 0x00


//--------------------- .nv.info._Z7computePiS_S_S_S_ii --------------------------
	.section	.nv.info._Z7computePiS_S_S_S_ii,"",@"SHT_CUDA_INFO"
	.sectionflags	@""
	.align	4


	//----- nvinfo : EIATTR_CUDA_API_VERSION
	.align		4
        /*0000*/ 	.byte	0x04, 0x37
        /*0002*/ 	.short	(.L_7 - .L_6)
.L_6:
        /*0004*/ 	.word	0x00000082


	//----- nvinfo : EIATTR_KPARAM_INFO
	.align		4
.L_7:
        /*0008*/ 	.byte	0x04, 0x17
        /*000a*/ 	.short	(.L_9 - .L_8)
.L_8:
        /*000c*/ 	.word	0x00000000
        /*0010*/ 	.short	0x0006
        /*0012*/ 	.short	0x002c
        /*0014*/ 	.byte	0x00, 0xf0, 0x11, 0x00


	//----- nvinfo : EIATTR_KPARAM_INFO
	.align		4
.L_9:
        /*0018*/ 	.byte	0x04, 0x17
        /*001a*/ 	.short	(.L_11 - .L_10)
.L_10:
        /*001c*/ 	.word	0x00000000
        /*0020*/ 	.short	0x0005
        /*0022*/ 	.short	0x0028
        /*0024*/ 	.byte	0x00, 0xf0, 0x11, 0x00


	//----- nvinfo : EIATTR_KPARAM_INFO
	.align		4
.L_11:
        /*0028*/ 	.byte	0x04, 0x17
        /*002a*/ 	.short	(.L_13 - .L_12)
.L_12:
        /*002c*/ 	.word	0x00000000
        /*0030*/ 	.short	0x0004
        /*0032*/ 	.short	0x0020
        /*0034*/ 	.byte	0x00, 0xf5, 0x21, 0x00


	//----- nvinfo : EIATTR_KPARAM_INFO
	.align		4
.L_13:
        /*0038*/ 	.byte	0x04, 0x17
        /*003a*/ 	.short	(.L_15 - .L_14)
.L_14:
        /*003c*/ 	.word	0x00000000
        /*0040*/ 	.short	0x0003
        /*0042*/ 	.short	0x0018
        /*0044*/ 	.byte	0x00, 0xf5, 0x21, 0x00


	//----- nvinfo : EIATTR_KPARAM_INFO
	.align		4
.L_15:
        /*0048*/ 	.byte	0x04, 0x17
        /*004a*/ 	.short	(.L_17 - .L_16)
.L_16:
        /*004c*/ 	.word	0x00000000
        /*0050*/ 	.short	0x0002
        /*0052*/ 	.short	0x0010
        /*0054*/ 	.byte	0x00, 0xf5, 0x21, 0x00


	//----- nvinfo : EIATTR_KPARAM_INFO
	.align		4
.L_17:
        /*0058*/ 	.byte	0x04, 0x17
        /*005a*/ 	.short	(.L_19 - .L_18)
.L_18:
        /*005c*/ 	.word	0x00000000
        /*0060*/ 	.short	0x0001
        /*0062*/ 	.short	0x0008
        /*0064*/ 	.byte	0x00, 0xf5, 0x21, 0x00


	//----- nvinfo : EIATTR_KPARAM_INFO
	.align		4
.L_19:
        /*0068*/ 	.byte	0x04, 0x17
        /*006a*/ 	.short	(.L_21 - .L_20)
.L_20:
        /*006c*/ 	.word	0x00000000
        /*0070*/ 	.short	0x0000
        /*0072*/ 	.short	0x0000
        /*0074*/ 	.byte	0x00, 0xf5, 0x21, 0x00


	//----- nvinfo : EIATTR_SPARSE_MMA_MASK
	.align		4
.L_21:
        /*0078*/ 	.byte	0x03, 0x50
        /*007a*/ 	.short	0x0000


	//----- nvinfo : EIATTR_MAXREG_COUNT
	.align		4
        /*007c*/ 	.byte	0x03, 0x1b
        /*007e*/ 	.short	0x00ff


	//----- nvinfo : EIATTR_NUM_BARRIERS
	.align		4
        /*0080*/ 	.byte	0x02, 0x4c
        /*0082*/ 	.byte	0x01
	.zero		1


	//----- nvinfo : EIATTR_MERCURY_ISA_VERSION
	.align		4
        /*0084*/ 	.byte	0x03, 0x5f
        /*0086*/ 	.short	0x0101


	//----- nvinfo : EIATTR_VRC_CTA_INIT_COUNT
	.align		4
        /*0088*/ 	.byte	0x02, 0x4a
	.zero		1
	.zero		1


	//----- nvinfo : EIATTR_EXIT_INSTR_OFFSETS
	.align		4
        /*008c*/ 	.byte	0x04, 0x1c
        /*008e*/ 	.short	(.L_23 - .L_22)


	//   ....[0]....
.L_22:
        /*0090*/ 	.word	0x00000a40


	//   ....[1]....
        /*0094*/ 	.word	0x00000a90


	//----- nvinfo : EIATTR_CRS_STACK_SIZE
	.align		4
.L_23:
        /*0098*/ 	.byte	0x04, 0x1e
        /*009a*/ 	.short	(.L_25 - .L_24)
.L_24:
        /*009c*/ 	.word	0x00000000


	//----- nvinfo : EIATTR_CBANK_PARAM_SIZE
	.align		4
.L_25:
        /*00a0*/ 	.byte	0x03, 0x19
        /*00a2*/ 	.short	0x0030


	//----- nvinfo : EIATTR_PARAM_CBANK
	.align		4
        /*00a4*/ 	.byte	0x04, 0x0a
        /*00a6*/ 	.short	(.L_27 - .L_26)
	.align		4
.L_26:
        /*00a8*/ 	.word	index@(.nv.constant0._Z7computePiS_S_S_S_ii)
        /*00ac*/ 	.short	0x0380
        /*00ae*/ 	.short	0x0030


	//----- nvinfo : EIATTR_SW_WAR
	.align		4
.L_27:
        /*00b0*/ 	.byte	0x04, 0x36
        /*00b2*/ 	.short	(.L_29 - .L_28)
.L_28:
        /*00b4*/ 	.word	0x00000008
.L_29:


//--------------------- .nv.callgraph             --------------------------
	.section	.nv.callgraph,"",@"SHT_CUDA_CALLGRAPH"
	.align	4
	.sectionentsize	8
	.align		4
        /*0000*/ 	.word	0x00000000
	.align		4
        /*0004*/ 	.word	0xffffffff
	.align		4
        /*0008*/ 	.word	0x00000000
	.align		4
        /*000c*/ 	.word	0xfffffffe
	.align		4
        /*0010*/ 	.word	0x00000000
	.align		4
        /*0014*/ 	.word	0xfffffffd
	.align		4
        /*0018*/ 	.word	0x00000000
	.align		4
        /*001c*/ 	.word	0xfffffffc


//--------------------- .text._Z7computePiS_S_S_S_ii --------------------------
	.section	.text._Z7computePiS_S_S_S_ii,"ax",@progbits
	.align	128
        .global         _Z7computePiS_S_S_S_ii
        .type           _Z7computePiS_S_S_S_ii,@function
        .size           _Z7computePiS_S_S_S_ii,(.L_x_19 - _Z7computePiS_S_S_S_ii)
        .other          _Z7computePiS_S_S_S_ii,@"STO_CUDA_ENTRY STV_DEFAULT"
_Z7computePiS_S_S_S_ii:
.text._Z7computePiS_S_S_S_ii:
[----:B------:R-:W-:Y:S01]  /*0000*/  LDC R1, c[0x0][0x37c] ;  /* 0x0000df00ff017b82 */ /* 0x000fe20000000800 */
[----:B------:R-:W0:Y:S01]  /*0010*/  S2R R3, SR_TID.X ;  /* 0x0000000000037919 */ /* 0x000e220000002100 */
[----:B------:R-:W0:Y:S01]  /*0020*/  LDCU UR4, c[0x0][0x3a8] ;  /* 0x00007500ff0477ac */ /* 0x000e220008000800 */
[----:B------:R-:W-:Y:S01]  /*0030*/  BSSY.RECONVERGENT B0, `(.L_x_0) ;  /* 0x0000051000007945 */ /* 0x000fe20003800200 */
[----:B------:R-:W1:Y:S01]  /*0040*/  LDCU.64 UR6, c[0x0][0x358] ;  /* 0x00006b00ff0677ac */ /* 0x000e620008000a00 */
[----:B0-----:R-:W-:-:S13]  /*0050*/  ISETP.GE.AND P0, PT, R3, UR4, PT ;  /* 0x0000000403007c0c */ /* 0x001fda000bf06270 */
[----:B-1----:R-:W-:Y:S05]  /*0060*/  @P0 BRA `(.L_x_1) ;  /* 0x0000000400340947 */ /* 0x002fea0003800000 */
[----:B------:R-:W-:Y:S01]  /*0070*/  LOP3.LUT R0, RZ, R3, RZ, 0x33, !PT ;  /* 0x00000003ff007212 */ /* 0x000fe200078e33ff */
[----:B------:R-:W-:Y:S01]  /*0080*/  BSSY.RECONVERGENT B1, `(.L_x_2) ;  /* 0x0000022000017945 */ /* 0x000fe20003800200 */
[----:B------:R-:W-:-:S03]  /*0090*/  IMAD.MOV.U32 R9, RZ, RZ, R3 ;  /* 0x000000ffff097224 */ /* 0x000fc600078e0003 */
[----:B------:R-:W-:-:S05]  /*00a0*/  VIADD R0, R0, UR4 ;  /* 0x0000000400007c36 */ /* 0x000fca0008000000 */
[C---:B------:R-:W-:Y:S02]  /*00b0*/  ISETP.GE.U32.AND P1, PT, R0.reuse, 0x3c00, PT ;  /* 0x00003c000000780c */ /* 0x040fe40003f26070 */
[----:B------:R-:W-:-:S04]  /*00c0*/  LEA.HI R2, R0, 0x1, RZ, 0x16 ;  /* 0x0000000100027811 */ /* 0x000fc800078fb0ff */
[----:B------:R-:W-:-:S04]  /*00d0*/  LOP3.LUT R8, R2, 0xf, RZ, 0xc0, !PT ;  /* 0x0000000f02087812 */ /* 0x000fc800078ec0ff */
[----:B------:R-:W-:-:S03]  /*00e0*/  ISETP.NE.AND P0, PT, R8, RZ, PT ;  /* 0x000000ff0800720c */ /* 0x000fc60003f05270 */
[----:B------:R-:W-:Y:S10]  /*00f0*/  @!P1 BRA `(.L_x_3) ;  /* 0x0000000000689947 */ /* 0x000ff40003800000 */
[----:B------:R-:W0:Y:S01]  /*0100*/  LDC.64 R6, c[0x0][0x398] ;  /* 0x0000e600ff067b82 */ /* 0x000e220000000a00 */
[----:B------:R-:W-:Y:S01]  /*0110*/  LOP3.LUT R0, R2, 0x7ffff0, RZ, 0xc0, !PT ;  /* 0x007ffff002007812 */ /* 0x000fe200078ec0ff */
[----:B------:R-:W-:Y:S02]  /*0120*/  IMAD.MOV.U32 R11, RZ, RZ, RZ ;  /* 0x000000ffff0b7224 */ /* 0x000fe400078e00ff */
[----:B------:R-:W-:-:S07]  /*0130*/  IMAD.MOV.U32 R9, RZ, RZ, R3 ;  /* 0x000000ffff097224 */ /* 0x000fce00078e0003 */
.L_x_4:
[----:B-1----:R-:W-:Y:S02]  /*0140*/  IMAD.MOV.U32 R13, RZ, RZ, 0x5f5e100 ;  /* 0x05f5e100ff0d7424 */ /* 0x002fe400078e00ff */
[----:B0-----:R-:W-:-:S04]  /*0150*/  IMAD.WIDE.U32 R4, R9, 0x4, R6 ;  /* 0x0000000409047825 */ /* 0x001fc800078e0006 */
[----:B------:R-:W-:Y:S01]  /*0160*/  VIADD R11, R11, 0x10 ;  /* 0x000000100b0b7836 */ /* 0x000fe20000000000 */
[----:B------:R1:W-:Y:S01]  /*0170*/  STG.E desc[UR6][R4.64], R13 ;  /* 0x0000000d04007986 */ /* 0x0003e2000c101906 */
[----:B------:R-:W-:-:S03]  /*0180*/  VIADD R9, R9, 0x4000 ;  /* 0x0000400009097836 */ /* 0x000fc60000000000 */
[----:B------:R1:W-:Y:S01]  /*0190*/  STG.E desc[UR6][R4.64+0x1000], R13 ;  /* 0x0010000d04007986 */ /* 0x0003e2000c101906 */
[----:B------:R-:W-:-:S03]  /*01a0*/  ISETP.NE.AND P1, PT, R11, R0, PT ;  /* 0x000000000b00720c */ /* 0x000fc60003f25270 */
[----:B------:R1:W-:Y:S04]  /*01b0*/  STG.E desc[UR6][R4.64+0x2000], R13 ;  /* 0x0020000d04007986 */ /* 0x0003e8000c101906 */
        /* <DEDUP_REMOVED lines=12> */
[----:B------:R1:W-:Y:S01]  /*0280*/  STG.E desc[UR6][R4.64+0xf000], R13 ;  /* 0x00f0000d04007986 */ /* 0x0003e2000c101906 */
[----:B------:R-:W-:Y:S05]  /*0290*/  @P1 BRA `(.L_x_4) ;  /* 0xfffffffc00a81947 */ /* 0x000fea000383ffff */
.L_x_3:
[----:B------:R-:W-:Y:S05]  /*02a0*/  BSYNC.RECONVERGENT B1 ;  /* 0x0000000000017941 */ /* 0x000fea0003800200 */
.L_x_2:
[----:B------:R-:W-:Y:S05]  /*02b0*/  @!P0 BRA `(.L_x_1) ;  /* 0x0000000000a08947 */ /* 0x000fea0003800000 */
[----:B------:R-:W-:Y:S01]  /*02c0*/  ISETP.GE.U32.AND P0, PT, R8, 0x8, PT ;  /* 0x000000080800780c */ /* 0x000fe20003f06070 */
[----:B------:R-:W-:Y:S01]  /*02d0*/  BSSY.RECONVERGENT B1, `(.L_x_5) ;  /* 0x0000010000017945 */ /* 0x000fe20003800200 */
[----:B------:R-:W-:-:S04]  /*02e0*/  LOP3.LUT R0, R2, 0x7, RZ, 0xc0, !PT ;  /* 0x0000000702007812 */ /* 0x000fc800078ec0ff */
[----:B------:R-:W-:-:S07]  /*02f0*/  ISETP.NE.AND P1, PT, R0, RZ, PT ;  /* 0x000000ff0000720c */ /* 0x000fce0003f25270 */
[----:B------:R-:W-:Y:S06]  /*0300*/  @!P0 BRA `(.L_x_6) ;  /* 0x0000000000308947 */ /* 0x000fec0003800000 */
[----:B-1----:R-:W0:Y:S01]  /*0310*/  LDC.64 R4, c[0x0][0x398] ;  /* 0x0000e600ff047b82 */ /* 0x002e220000000a00 */
[----:B------:R-:W-:Y:S02]  /*0320*/  IMAD.MOV.U32 R7, RZ, RZ, 0x5f5e100 ;  /* 0x05f5e100ff077424 */ /* 0x000fe400078e00ff */
[C---:B0-----:R-:W-:Y:S01]  /*0330*/  IMAD.WIDE.U32 R4, R9.reuse, 0x4, R4 ;  /* 0x0000000409047825 */ /* 0x041fe200078e0004 */
[----:B------:R-:W-:-:S04]  /*0340*/  IADD3 R9, PT, PT, R9, 0x2000, RZ ;  /* 0x0000200009097810 */ /* 0x000fc80007ffe0ff */
[----:B------:R0:W-:Y:S04]  /*0350*/  STG.E desc[UR6][R4.64], R7 ;  /* 0x0000000704007986 */ /* 0x0001e8000c101906 */
[----:B------:R0:W-:Y:S04]  /*0360*/  STG.E desc[UR6][R4.64+0x1000], R7 ;  /* 0x0010000704007986 */ /* 0x0001e8000c101906 */
[----:B------:R0:W-:Y:S04]  /*0370*/  STG.E desc[UR6][R4.64+0x2000], R7 ;  /* 0x0020000704007986 */ /* 0x0001e8000c101906 */
[----:B------:R0:W-:Y:S04]  /*0380*/  STG.E desc[UR6][R4.64+0x3000], R7 ;  /* 0x0030000704007986 */ /* 0x0001e8000c101906 */
[----:B------:R0:W-:Y:S04]  /*0390*/  STG.E desc[UR6][R4.64+0x4000], R7 ;  /* 0x0040000704007986 */ /* 0x0001e8000c101906 */
[----:B------:R0:W-:Y:S04]  /*03a0*/  STG.E desc[UR6][R4.64+0x5000], R7 ;  /* 0x0050000704007986 */ /* 0x0001e8000c101906 */
[----:B------:R0:W-:Y:S04]  /*03b0*/  STG.E desc[UR6][R4.64+0x6000], R7 ;  /* 0x0060000704007986 */ /* 0x0001e8000c101906 */
[----:B------:R0:W-:Y:S02]  /*03c0*/  STG.E desc[UR6][R4.64+0x7000], R7 ;  /* 0x0070000704007986 */ /* 0x0001e4000c101906 */
.L_x_6:
[----:B------:R-:W-:Y:S05]  /*03d0*/  BSYNC.RECONVERGENT B1 ;  /* 0x0000000000017941 */ /* 0x000fea0003800200 */
.L_x_5:
[----:B------:R-:W-:Y:S05]  /*03e0*/  @!P1 BRA `(.L_x_1) ;  /* 0x0000000000549947 */ /* 0x000fea0003800000 */
[----:B------:R-:W-:Y:S02]  /*03f0*/  ISETP.GE.U32.AND P0, PT, R0, 0x4, PT ;  /* 0x000000040000780c */ /* 0x000fe40003f06070 */
[----:B------:R-:W-:-:S04]  /*0400*/  LOP3.LUT R2, R2, 0x3, RZ, 0xc0, !PT ;  /* 0x0000000302027812 */ /* 0x000fc800078ec0ff */
[----:B------:R-:W-:-:S07]  /*0410*/  ISETP.NE.AND P1, PT, R2, RZ, PT ;  /* 0x000000ff0200720c */ /* 0x000fce0003f25270 */
[----:B01----:R-:W0:Y:S01]  /*0420*/  @P0 LDC.64 R4, c[0x0][0x398] ;  /* 0x0000e600ff040b82 */ /* 0x003e220000000a00 */
[----:B------:R-:W-:Y:S02]  /*0430*/  @P0 IMAD.MOV.U32 R7, RZ, RZ, 0x5f5e100 ;  /* 0x05f5e100ff070424 */ /* 0x000fe400078e00ff */
[----:B0-----:R-:W-:-:S04]  /*0440*/  @P0 IMAD.WIDE.U32 R4, R9, 0x4, R4 ;  /* 0x0000000409040825 */ /* 0x001fc800078e0004 */
[----:B------:R-:W-:Y:S01]  /*0450*/  @P0 VIADD R9, R9, 0x1000 ;  /* 0x0000100009090836 */ /* 0x000fe20000000000 */
[----:B------:R2:W-:Y:S04]  /*0460*/  @P0 STG.E desc[UR6][R4.64], R7 ;  /* 0x0000000704000986 */ /* 0x0005e8000c101906 */
[----:B------:R2:W-:Y:S04]  /*0470*/  @P0 STG.E desc[UR6][R4.64+0x1000], R7 ;  /* 0x0010000704000986 */ /* 0x0005e8000c101906 */
[----:B------:R2:W-:Y:S04]  /*0480*/  @P0 STG.E desc[UR6][R4.64+0x2000], R7 ;  /* 0x0020000704000986 */ /* 0x0005e8000c101906 */
[----:B------:R2:W-:Y:S01]  /*0490*/  @P0 STG.E desc[UR6][R4.64+0x3000], R7 ;  /* 0x0030000704000986 */ /* 0x0005e2000c101906 */
[----:B------:R-:W-:Y:S05]  /*04a0*/  @!P1 BRA `(.L_x_1) ;  /* 0x0000000000249947 */ /* 0x000fea0003800000 */
[----:B--2---:R-:W0:Y:S01]  /*04b0*/  LDC.64 R4, c[0x0][0x398] ;  /* 0x0000e600ff047b82 */ /* 0x004e220000000a00 */
[----:B------:R-:W-:Y:S02]  /*04c0*/  IMAD.MOV.U32 R11, RZ, RZ, RZ ;  /* 0x000000ffff0b7224 */ /* 0x000fe400078e00ff */
[----:B------:R-:W-:-:S07]  /*04d0*/  IMAD.MOV.U32 R13, RZ, RZ, 0x5f5e100 ;  /* 0x05f5e100ff0d7424 */ /* 0x000fce00078e00ff */
.L_x_7:
[C---:B0-----:R-:W-:Y:S01]  /*04e0*/  IMAD.WIDE.U32 R6, R9.reuse, 0x4, R4 ;  /* 0x0000000409067825 */ /* 0x041fe200078e0004 */
[----:B------:R-:W-:-:S03]  /*04f0*/  IADD3 R9, PT, PT, R9, 0x400, RZ ;  /* 0x0000040009097810 */ /* 0x000fc60007ffe0ff */
[----:B------:R-:W-:Y:S01]  /*0500*/  VIADD R11, R11, 0x1 ;  /* 0x000000010b0b7836 */ /* 0x000fe20000000000 */
[----:B------:R3:W-:Y:S04]  /*0510*/  STG.E desc[UR6][R6.64], R13 ;  /* 0x0000000d06007986 */ /* 0x0007e8000c101906 */
[----:B------:R-:W-:-:S13]  /*0520*/  ISETP.NE.AND P0, PT, R11, R2, PT ;  /* 0x000000020b00720c */ /* 0x000fda0003f05270 */
[----:B---3--:R-:W-:Y:S05]  /*0530*/  @P0 BRA `(.L_x_7) ;  /* 0xfffffffc00e80947 */ /* 0x008fea000383ffff */
.L_x_1:
[----:B------:R-:W-:Y:S05]  /*0540*/  BSYNC.RECONVERGENT B0 ;  /* 0x0000000000007941 */ /* 0x000fea0003800200 */
.L_x_0:
[----:B------:R-:W-:Y:S01]  /*0550*/  ISETP.NE.AND P0, PT, R3, RZ, PT ;  /* 0x000000ff0300720c */ /* 0x000fe20003f05270 */
[----:B------:R-:W3:Y:S01]  /*0560*/  S2UR UR5, SR_CgaCtaId ;  /* 0x00000000000579c3 */ /* 0x000ee20000008800 */
[----:B------:R-:W-:-:S11]  /*0570*/  UMOV UR4, 0x400 ;  /* 0x0000040000047882 */ /* 0x000fd60000000000 */
[----:B012---:R-:W0:Y:S01]  /*0580*/  @!P0 LDC.64 R4, c[0x0][0x398] ;  /* 0x0000e600ff048b82 */ /* 0x007e220000000a00 */
[----:B---3--:R-:W-:-:S09]  /*0590*/  ULEA UR4, UR5, UR4, 0x18 ;  /* 0x0000000405047291 */ /* 0x008fd2000f8ec0ff */
[----:B------:R-:W-:Y:S04]  /*05a0*/  @!P0 STS.64 [UR4], RZ ;  /* 0x000000ffff008988 */ /* 0x000fe80008000a04 */
[----:B0-----:R-:W-:Y:S01]  /*05b0*/  @!P0 STG.E desc[UR6][R4.64], RZ ;  /* 0x000000ff04008986 */ /* 0x001fe2000c101906 */
[----:B------:R-:W-:Y:S06]  /*05c0*/  BAR.SYNC.DEFER_BLOCKING 0x0 ;  /* 0x0000000000007b1d */ /* 0x000fec0000010000 */
[----:B------:R-:W0:Y:S02]  /*05d0*/  LDS R0, [UR4] ;  /* 0x00000004ff007984 */ /* 0x000e240008000800 */
[----:B0-----:R-:W-:-:S13]  /*05e0*/  ISETP.NE.AND P0, PT, R0, RZ, PT ;  /* 0x000000ff0000720c */ /* 0x001fda0003f05270 */
[----:B------:R-:W-:Y:S05]  /*05f0*/  @P0 BRA `(.L_x_8) ;  /* 0x00000004000c0947 */ /* 0x000fea0003800000 */
.L_x_17:
[----:B------:R-:W-:Y:S01]  /*0600*/  ISETP.NE.AND P0, PT, R3, RZ, PT ;  /* 0x000000ff0300720c */ /* 0x000fe20003f05270 */
[----:B------:R-:W0:Y:S01]  /*0610*/  LDCU UR4, c[0x0][0x3a8] ;  /* 0x00007500ff0477ac */ /* 0x000e220008000800 */
[----:B------:R-:W-:Y:S11]  /*0620*/  BSSY.RECONVERGENT B0, `(.L_x_9) ;  /* 0x0000035000007945 */ /* 0x000ff60003800200 */
[----:B------:R-:W1:Y:S01]  /*0630*/  @!P0 S2R R5, SR_CgaCtaId ;  /* 0x0000000000058919 */ /* 0x000e620000008800 */
[----:B------:R-:W-:Y:S01]  /*0640*/  @!P0 MOV R2, 0x400 ;  /* 0x0000040000028802 */ /* 0x000fe20000000f00 */
[----:B------:R-:W-:-:S03]  /*0650*/  @!P0 IMAD.MOV.U32 R0, RZ, RZ, 0x1 ;  /* 0x00000001ff008424 */ /* 0x000fc600078e00ff */
[----:B-1----:R-:W-:-:S05]  /*0660*/  @!P0 LEA R5, R5, R2, 0x18 ;  /* 0x0000000205058211 */ /* 0x002fca00078ec0ff */
[----:B------:R1:W-:Y:S01]  /*0670*/  @!P0 STS [R5], R0 ;  /* 0x0000000005008388 */ /* 0x0003e20000000800 */
[----:B------:R-:W-:Y:S01]  /*0680*/  BAR.SYNC.DEFER_BLOCKING 0x0 ;  /* 0x0000000000007b1d */ /* 0x000fe20000010000 */
[----:B0-----:R-:W-:-:S13]  /*0690*/  ISETP.GE.AND P0, PT, R3, UR4, PT ;  /* 0x0000000403007c0c */ /* 0x001fda000bf06270 */
[----:B-1----:R-:W-:Y:S05]  /*06a0*/  @P0 BRA `(.L_x_10) ;  /* 0x0000000000b00947 */ /* 0x002fea0003800000 */
[----:B------:R-:W0:Y:S01]  /*06b0*/  S2UR UR5, SR_CgaCtaId ;  /* 0x00000000000579c3 */ /* 0x000e220000008800 */
[----:B------:R-:W-:Y:S01]  /*06c0*/  UMOV UR4, 0x400 ;  /* 0x0000040000047882 */ /* 0x000fe20000000000 */
[----:B------:R-:W-:Y:S01]  /*06d0*/  IMAD.MOV.U32 R17, RZ, RZ, R3 ;  /* 0x000000ffff117224 */ /* 0x000fe200078e0003 */
[----:B0-----:R-:W-:-:S09]  /*06e0*/  ULEA UR4, UR5, UR4, 0x18 ;  /* 0x0000000405047291 */ /* 0x001fd2000f8ec0ff */
[----:B------:R-:W0:Y:S02]  /*06f0*/  LDS R0, [UR4+0x4] ;  /* 0x00000404ff007984 */ /* 0x000e240008000800 */
[----:B0-----:R-:W-:-:S07]  /*0700*/  VIADD R15, R0, 0x1 ;  /* 0x00000001000f7836 */ /* 0x001fce0000000000 */
.L_x_16:
[----:B0-----:R-:W0:Y:S01]  /*0710*/  LDC.64 R4, c[0x0][0x398] ;  /* 0x0000e600ff047b82 */ /* 0x001e220000000a00 */
[----:B------:R-:W1:Y:S01]  /*0720*/  LDCU UR4, c[0x0][0x3a8] ;  /* 0x00007500ff0477ac */ /* 0x000e620008000800 */
[----:B0-----:R-:W-:-:S06]  /*0730*/  IMAD.WIDE.U32 R4, R17, 0x4, R4 ;  /* 0x0000000411047825 */ /* 0x001fcc00078e0004 */
[----:B------:R-:W2:Y:S01]  /*0740*/  LDG.E R5, desc[UR6][R4.64] ;  /* 0x0000000604057981 */ /* 0x000ea2000c1e1900 */
[----:B------:R-:W-:Y:S01]  /*0750*/  IMAD.MOV.U32 R7, RZ, RZ, R17 ;  /* 0x000000ffff077224 */ /* 0x000fe200078e0011 */
[----:B------:R-:W-:Y:S01]  /*0760*/  BSSY.RECONVERGENT B1, `(.L_x_11) ;  /* 0x000001f000017945 */ /* 0x000fe20003800200 */
[----:B------:R-:W-:-:S05]  /*0770*/  VIADD R17, R17, 0x400 ;  /* 0x0000040011117836 */ /* 0x000fca0000000000 */
[----:B-1----:R-:W-:Y:S02]  /*0780*/  ISETP.GE.AND P0, PT, R17, UR4, PT ;  /* 0x0000000411007c0c */ /* 0x002fe4000bf06270 */
[----:B--2---:R-:W-:-:S13]  /*0790*/  ISETP.NE.AND P1, PT, R5, R0, PT ;  /* 0x000000000500720c */ /* 0x004fda0003f25270 */
[----:B------:R-:W-:Y:S05]  /*07a0*/  @P1 BRA `(.L_x_12) ;  /* 0x0000000000681947 */ /* 0x000fea0003800000 */
[----:B------:R-:W0:Y:S02]  /*07b0*/  LDC.64 R4, c[0x0][0x380] ;  /* 0x0000e000ff047b82 */ /* 0x000e240000000a00 */
[----:B0-----:R-:W-:-:S05]  /*07c0*/  IMAD.WIDE.U32 R4, R7, 0x4, R4 ;  /* 0x0000000407047825 */ /* 0x001fca00078e0004 */
[----:B------:R-:W2:Y:S04]  /*07d0*/  LDG.E R2, desc[UR6][R4.64] ;  /* 0x0000000604027981 */ /* 0x000ea8000c1e1900 */
[----:B------:R-:W2:Y:S01]  /*07e0*/  LDG.E R11, desc[UR6][R4.64+0x4] ;  /* 0x00000406040b7981 */ /* 0x000ea2000c1e1900 */
[----:B------:R-:W0:Y:S01]  /*07f0*/  S2UR UR5, SR_CgaCtaId ;  /* 0x00000000000579c3 */ /* 0x000e220000008800 */
[----:B------:R-:W-:Y:S02]  /*0800*/  UMOV UR4, 0x400 ;  /* 0x0000040000047882 */ /* 0x000fe40000000000 */
[----:B0-----:R-:W-:-:S09]  /*0810*/  ULEA UR4, UR5, UR4, 0x18 ;  /* 0x0000000405047291 */ /* 0x001fd2000f8ec0ff */
[----:B------:R-:W-:Y:S01]  /*0820*/  STS [UR4], RZ ;  /* 0x000000ffff007988 */ /* 0x000fe20008000804 */
[----:B--2---:R-:W-:-:S13]  /*0830*/  ISETP.GE.AND P1, PT, R2, R11, PT ;  /* 0x0000000b0200720c */ /* 0x004fda0003f26270 */
[----:B------:R-:W-:Y:S05]  /*0840*/  @P1 BRA `(.L_x_12) ;  /* 0x0000000000401947 */ /* 0x000fea0003800000 */
[----:B------:R-:W0:Y:S01]  /*0850*/  LDC.64 R6, c[0x0][0x390] ;  /* 0x0000e400ff067b82 */ /* 0x000e220000000a00 */
[----:B------:R-:W-:-:S07]  /*0860*/  MOV R19, R11 ;  /* 0x0000000b00137202 */ /* 0x000fce0000000f00 */
[----:B------:R-:W1:Y:S02]  /*0870*/  LDC.64 R8, c[0x0][0x398] ;  /* 0x0000e600ff087b82 */ /* 0x000e640000000a00 */
.L_x_15:
[----:B0-----:R-:W-:-:S06]  /*0880*/  IMAD.WIDE R10, R2, 0x4, R6 ;  /* 0x00000004020a7825 */ /* 0x001fcc00078e0206 */
[----:B------:R-:W1:Y:S02]  /*0890*/  LDG.E R11, desc[UR6][R10.64] ;  /* 0x000000060a0b7981 */ /* 0x000e64000c1e1900 */
[----:B-1----:R-:W-:-:S05]  /*08a0*/  IMAD.WIDE R12, R11, 0x4, R8 ;  /* 0x000000040b0c7825 */ /* 0x002fca00078e0208 */
[----:B------:R-:W2:Y:S01]  /*08b0*/  LDG.E R14, desc[UR6][R12.64] ;  /* 0x000000060c0e7981 */ /* 0x000ea2000c1e1900 */
[----:B------:R-:W-:Y:S01]  /*08c0*/  BSSY.RECONVERGENT B2, `(.L_x_13) ;  /* 0x0000006000027945 */ /* 0x000fe20003800200 */
[----:B------:R-:W-:Y:S01]  /*08d0*/  VIADD R2, R2, 0x1 ;  /* 0x0000000102027836 */ /* 0x000fe20000000000 */
[----:B--2---:R-:W-:-:S13]  /*08e0*/  ISETP.GT.AND P1, PT, R14, R15, PT ;  /* 0x0000000f0e00720c */ /* 0x004fda0003f24270 */
[----:B------:R-:W-:Y:S05]  /*08f0*/  @!P1 BRA `(.L_x_14) ;  /* 0x0000000000089947 */ /* 0x000fea0003800000 */
[----:B------:R0:W-:Y:S04]  /*0900*/  STG.E desc[UR6][R12.64], R15 ;  /* 0x0000000f0c007986 */ /* 0x0001e8000c101906 */
[----:B------:R0:W5:Y:S02]  /*0910*/  LDG.E R19, desc[UR6][R4.64+0x4] ;  /* 0x0000040604137981 */ /* 0x000164000c1e1900 */
.L_x_14:
[----:B------:R-:W-:Y:S05]  /*0920*/  BSYNC.RECONVERGENT B2 ;  /* 0x0000000000027941 */ /* 0x000fea0003800200 */
.L_x_13:
[----:B-----5:R-:W-:-:S13]  /*0930*/  ISETP.GE.AND P1, PT, R2, R19, PT ;  /* 0x000000130200720c */ /* 0x020fda0003f26270 */
[----:B------:R-:W-:Y:S05]  /*0940*/  @!P1 BRA `(.L_x_15) ;  /* 0xfffffffc00cc9947 */ /* 0x000fea000383ffff */
.L_x_12:
[----:B------:R-:W-:Y:S05]  /*0950*/  BSYNC.RECONVERGENT B1 ;  /* 0x0000000000017941 */ /* 0x000fea0003800200 */
.L_x_11:
[----:B------:R-:W-:Y:S05]  /*0960*/  @!P0 BRA `(.L_x_16) ;  /* 0xfffffffc00688947 */ /* 0x000fea000383ffff */
.L_x_10:
[----:B------:R-:W-:Y:S05]  /*0970*/  BSYNC.RECONVERGENT B0 ;  /* 0x0000000000007941 */ /* 0x000fea0003800200 */
.L_x_9:
[----:B------:R-:W1:Y:S01]  /*0980*/  S2UR UR5, SR_CgaCtaId ;  /* 0x00000000000579c3 */ /* 0x000e620000008800 */
[----:B------:R-:W-:Y:S02]  /*0990*/  UMOV UR4, 0x400 ;  /* 0x0000040000047882 */ /* 0x000fe40000000000 */
[----:B-1----:R-:W-:-:S09]  /*09a0*/  ULEA UR4, UR5, UR4, 0x18 ;  /* 0x0000000405047291 */ /* 0x002fd2000f8ec0ff */
[----:B0-----:R-:W0:Y:S02]  /*09b0*/  LDS.64 R4, [UR4] ;  /* 0x00000004ff047984 */ /* 0x001e240008000a00 */
[----:B0-----:R-:W-:-:S13]  /*09c0*/  LOP3.LUT P0, RZ, R3, R4, RZ, 0xfc, !PT ;  /* 0x0000000403ff7212 */ /* 0x001fda000780fcff */
[----:B------:R-:W-:-:S05]  /*09d0*/  @!P0 VIADD R5, R5, 0x1 ;  /* 0x0000000105058836 */ /* 0x000fca0000000000 */
[----:B------:R-:W-:Y:S01]  /*09e0*/  @!P0 STS [UR4+0x4], R5 ;  /* 0x00000405ff008988 */ /* 0x000fe20008000804 */
[----:B------:R-:W-:Y:S06]  /*09f0*/  BAR.SYNC.DEFER_BLOCKING 0x0 ;  /* 0x0000000000007b1d */ /* 0x000fec0000010000 */
[----:B------:R-:W0:Y:S02]  /*0a00*/  LDS R0, [UR4] ;  /* 0x00000004ff007984 */ /* 0x000e240008000800 */
[----:B0-----:R-:W-:-:S13]  /*0a10*/  ISETP.NE.AND P0, PT, R0, RZ, PT ;  /* 0x000000ff0000720c */ /* 0x001fda0003f05270 */
[----:B------:R-:W-:Y:S05]  /*0a20*/  @!P0 BRA `(.L_x_17) ;  /* 0xfffffff800f48947 */ /* 0x000fea000383ffff */
.L_x_8:
[----:B------:R-:W-:-:S13]  /*0a30*/  ISETP.NE.AND P0, PT, R3, RZ, PT ;  /* 0x000000ff0300720c */ /* 0x000fda0003f05270 */
[----:B------:R-:W-:Y:S05]  /*0a40*/  @P0 EXIT ;  /* 0x000000000000094d */ /* 0x000fea0003800000 */
[----:B------:R-:W0:Y:S01]  /*0a50*/  LDS R5, [UR4+0x4] ;  /* 0x00000404ff057984 */ /* 0x000e220008000800 */
[----:B------:R-:W1:Y:S01]  /*0a60*/  LDC.64 R2, c[0x0][0x3a0] ;  /* 0x0000e800ff027b82 */ /* 0x000e620000000a00 */
[----:B0-----:R-:W-:-:S05]  /*0a70*/  VIADD R5, R5, 0xffffffff ;  /* 0xffffffff05057836 */ /* 0x001fca0000000000 */
[----:B-1----:R-:W-:Y:S01]  /*0a80*/  STG.E desc[UR6][R2.64], R5 ;  /* 0x0000000502007986 */ /* 0x002fe2000c101906 */
[----:B------:R-:W-:Y:S05]  /*0a90*/  EXIT ;  /* 0x000000000000794d */ /* 0x000fea0003800000 */
.L_x_18:
[----:B------:R-:W-:-:S00]  /*0aa0*/  BRA `(.L_x_18) ;  /* 0xfffffffc00fc7947 */ /* 0x000fc0000383ffff */
[----:B------:R-:W-:-:S00]  /*0ab0*/  NOP ;  /* 0x0000000000007918 */ /* 0x000fc00000000000 */
        /* <DEDUP_REMOVED lines=12> */
.L_x_19:


//--------------------- .nv.shared._Z7computePiS_S_S_S_ii --------------------------
	.section	.nv.shared._Z7computePiS_S_S_S_ii,"aw",@nobits
	.sectionflags	@""
	.align	4
.nv.shared._Z7computePiS_S_S_S_ii:
	.zero		1032


//--------------------- .nv.shared.reserved.0     --------------------------
	.section	.nv.shared.reserved.0,"aw",@nobits
	.weak		__nv_reservedSMEM_offset_0_alias
	.size		__nv_reservedSMEM_offset_0_alias, 0, 64
	.other		__nv_reservedSMEM_offset_0_alias,@"STO_CUDA_RESERVED_SHARED STV_DEFAULT"
__nv_reservedSMEM_offset_0_alias:
	.zero		0
	.zero		64


//--------------------- .nv.constant0._Z7computePiS_S_S_S_ii --------------------------
	.section	.nv.constant0._Z7computePiS_S_S_S_ii,"a",@progbits
	.sectionflags	@""
	.align	4
.nv.constant0._Z7computePiS_S_S_S_ii:
	.zero		944


//--------------------- SYMBOLS --------------------------

	.type		.nv.reservedSmem.offset0,@object
	.size		.nv.reservedSmem.offset0,0x4
	.type		.nv.reservedSmem.cap,@object
	.size		.nv.reservedSmem.cap,0x4
